//
// Generated by NVIDIA NVVM Compiler
//
// Compiler Build ID: CL-36424714
// Cuda compilation tools, release 13.0, V13.0.88
// Based on NVVM 20.0.0
//

.version 9.0
.target sm_100
.address_size 64

	// .globl	_Z9kernelOnev

.visible .entry _Z9kernelOnev()
{


	ret;

}
	// .globl	_Z9kernelTwov
.visible .entry _Z9kernelTwov()
{


	ret;

}


// ===== COMPILED SASS (sm_100) =====

	.target	sm_100

	.elftype	@"ET_EXEC"


//--------------------- .note.nv.tkinfo           --------------------------
	.section	.note.nv.tkinfo,"",@"SHT_NOTE"
	.sectionflags	@"SHF_NOTE_NV_TKINFO"
	.tkinfo
        /*0018*/ 	.word	0x00000002
        /*0030*/ 	.string	""
        /*0030*/ 	.string	"ptxas"
        /*0030*/ 	.string	"Cuda compilation tools, release 13.0, V13.0.88"
        /*0030*/ 	.string	"Build cuda_13.0.r13.0/compiler.36424714_0"
        /*0030*/ 	.string	"-arch sm_100 -m 64 "



//--------------------- .note.nv.cuinfo           --------------------------
	.section	.note.nv.cuinfo,"",@"SHT_NOTE"
	.sectionflags	@"SHF_NOTE_NV_CUINFO"
        /*0018*/ 	.short	0x0002
        /*001a*/ 	.short	0x0064
        /*001c*/ 	.short	0x0082
	.zero		2


//--------------------- .nv.info                  --------------------------
	.section	.nv.info,"",@"SHT_CUDA_INFO"
	.align	4


	//----- nvinfo : EIATTR_REGCOUNT
	.align		4
        /*0000*/ 	.byte	0x04, 0x2f
        /*0002*/ 	.short	(.L_1 - .L_0)
	.align		4
.L_0:
        /*0004*/ 	.word	index@(_Z9kernelOnev)
        /*0008*/ 	.word	0x00000004


	//----- nvinfo : EIATTR_FRAME_SIZE
	.align		4
.L_1:
        /*000c*/ 	.byte	0x04, 0x11
        /*000e*/ 	.short	(.L_3 - .L_2)
	.align		4
.L_2:
        /*0010*/ 	.word	index@(_Z9kernelOnev)
        /*0014*/ 	.word	0x00000000


	//----- nvinfo : EIATTR_REGCOUNT
	.align		4
.L_3:
        /*0018*/ 	.byte	0x04, 0x2f
        /*001a*/ 	.short	(.L_5 - .L_4)
	.align		4
.L_4:
        /*001c*/ 	.word	index@(_Z9kernelTwov)
        /*0020*/ 	.word	0x00000004


	//----- nvinfo : EIATTR_FRAME_SIZE
	.align		4
.L_5:
        /*0024*/ 	.byte	0x04, 0x11
        /*0026*/ 	.short	(.L_7 - .L_6)
	.align		4
.L_6:
        /*0028*/ 	.word	index@(_Z9kernelTwov)
        /*002c*/ 	.word	0x00000000


	//----- nvinfo : EIATTR_MIN_STACK_SIZE
	.align		4
.L_7:
        /*0030*/ 	.byte	0x04, 0x12
        /*0032*/ 	.short	(.L_9 - .L_8)
	.align		4
.L_8:
        /*0034*/ 	.word	index@(_Z9kernelTwov)
        /*0038*/ 	.word	0x00000000


	//----- nvinfo : EIATTR_MIN_STACK_SIZE
	.align		4
.L_9:
        /*003c*/ 	.byte	0x04, 0x12
        /*003e*/ 	.short	(.L_11 - .L_10)
	.align		4
.L_10:
        /*0040*/ 	.word	index@(_Z9kernelOnev)
        /*0044*/ 	.word	0x00000000
.L_11:


//--------------------- .nv.compat                --------------------------
	.section	.nv.compat,"",@"SHT_CUDA_COMPAT_INFO"
	.align	4
        /*0000*/ 	.byte	0x02, 0x09, 0x00, 0x00, 0x02, 0x02, 0x01, 0x00, 0x02, 0x05, 0x05, 0x00, 0x03, 0x07, 0x01, 0x01
        /*0010*/ 	.byte	0x02, 0x03, 0x00, 0x00, 0x02, 0x06, 0x01, 0x00, 0x04, 0x0b, 0x08, 0x00, 0x09, 0x00, 0x00, 0x00
        /*0020*/ 	.byte	0x00, 0x00, 0x00, 0x00


//--------------------- .nv.info._Z9kernelTwov    --------------------------
	.section	.nv.info._Z9kernelTwov,"",@"SHT_CUDA_INFO"
	.sectionflags	@""
	.align	4


	//----- nvinfo : EIATTR_CUDA_API_VERSION
	.align		4
        /*0000*/ 	.byte	0x04, 0x37
        /*0002*/ 	.short	(.L_13 - .L_12)
.L_12:
        /*0004*/ 	.word	0x00000082


	//----- nvinfo : EIATTR_SPARSE_MMA_MASK
	.align		4
.L_13:
        /*0008*/ 	.byte	0x03, 0x50
        /*000a*/ 	.short	0x0000


	//----- nvinfo : EIATTR_MAXREG_COUNT
	.align		4
        /*000c*/ 	.byte	0x03, 0x1b
        /*000e*/ 	.short	0x00ff


	//----- nvinfo : EIATTR_MERCURY_ISA_VERSION
	.align		4
        /*0010*/ 	.byte	0x03, 0x5f
        /*0012*/ 	.short	0x0101


	//----- nvinfo : EIATTR_VRC_CTA_INIT_COUNT
	.align		4
        /*0014*/ 	.byte	0x02, 0x4a
	.zero		1
	.zero		1


	//----- nvinfo : EIATTR_EXIT_INSTR_OFFSETS
	.align		4
        /*0018*/ 	.byte	0x04, 0x1c
        /*001a*/ 	.short	(.L_15 - .L_14)


	//   ....[0]....
.L_14:
        /*001c*/ 	.word	0x00000010


	//----- nvinfo : EIATTR_SW_WAR
	.align		4
.L_15:
        /*0020*/ 	.byte	0x04, 0x36
        /*0022*/ 	.short	(.L_17 - .L_16)
.L_16:
        /*0024*/ 	.word	0x00000008
.L_17:


//--------------------- .nv.info._Z9kernelOnev    --------------------------
	.section	.nv.info._Z9kernelOnev,"",@"SHT_CUDA_INFO"
	.sectionflags	@""
	.align	4


	//----- nvinfo : EIATTR_CUDA_API_VERSION
	.align		4
        /*0000*/ 	.byte	0x04, 0x37
        /*0002*/ 	.short	(.L_19 - .L_18)
.L_18:
        /*0004*/ 	.word	0x00000082


	//----- nvinfo : EIATTR_SPARSE_MMA_MASK
	.align		4
.L_19:
        /*0008*/ 	.byte	0x03, 0x50
        /*000a*/ 	.short	0x0000


	//----- nvinfo : EIATTR_MAXREG_COUNT
	.align		4
        /*000c*/ 	.byte	0x03, 0x1b
        /*000e*/ 	.short	0x00ff


	//----- nvinfo : EIATTR_MERCURY_ISA_VERSION
	.align		4
        /*0010*/ 	.byte	0x03, 0x5f
        /*0012*/ 	.short	0x0101


	//----- nvinfo : EIATTR_VRC_CTA_INIT_COUNT
	.align		4
        /*0014*/ 	.byte	0x02, 0x4a
	.zero		1
	.zero		1


	//----- nvinfo : EIATTR_EXIT_INSTR_OFFSETS
	.align		4
        /*0018*/ 	.byte	0x04, 0x1c
        /*001a*/ 	.short	(.L_21 - .L_20)


	//   ....[0]....
.L_20:
        /*001c*/ 	.word	0x00000010


	//----- nvinfo : EIATTR_SW_WAR
	.align		4
.L_21:
        /*0020*/ 	.byte	0x04, 0x36
        /*0022*/ 	.short	(.L_23 - .L_22)
.L_22:
        /*0024*/ 	.word	0x00000008
.L_23:


//--------------------- .nv.callgraph             --------------------------
	.section	.nv.callgraph,"",@"SHT_CUDA_CALLGRAPH"
	.align	4
	.sectionentsize	8
	.align		4
        /*0000*/ 	.word	0x00000000
	.align		4
        /*0004*/ 	.word	0xffffffff
	.align		4
        /*0008*/ 	.word	0x00000000
	.align		4
        /*000c*/ 	.word	0xfffffffe
	.align		4
        /*0010*/ 	.word	0x00000000
	.align		4
        /*0014*/ 	.word	0xfffffffd
	.align		4
        /*0018*/ 	.word	0x00000000
	.align		4
        /*001c*/ 	.word	0xfffffffc


//--------------------- .text._Z9kernelTwov       --------------------------
	.section	.text._Z9kernelTwov,"ax",@progbits
	.align	128
        .global         _Z9kernelTwov
        .type           _Z9kernelTwov,@function
        .size           _Z9kernelTwov,(.L_x_2 - _Z9kernelTwov)
        .other          _Z9kernelTwov,@"STO_CUDA_ENTRY STV_DEFAULT"
_Z9kernelTwov:
.text._Z9kernelTwov:
[----:B------:R-:W-:Y:S01]  /*0000*/  LDC R1, c[0x0][0x37c] ;  /* 0x0000df00ff017b82 */ /* 0x000fe20000000800 */
[----:B------:R-:W-:Y:S05]  /*0010*/  EXIT ;  /* 0x000000000000794d */ /* 0x000fea0003800000 */
.L_x_0:
[----:B------:R-:W-:-:S00]  /*0020*/  BRA `(.L_x_0) ;  /* 0xfffffffc00fc7947 */ /* 0x000fc0000383ffff */
[----:B------:R-:W-:-:S00]  /*0030*/  NOP ;  /* 0x0000000000007918 */ /* 0x000fc00000000000 */
        /* <DEDUP_REMOVED lines=12> */
.L_x_2:


//--------------------- .text._Z9kernelOnev       --------------------------
	.section	.text._Z9kernelOnev,"ax",@progbits
	.align	128
        .global         _Z9kernelOnev
        .type           _Z9kernelOnev,@function
        .size           _Z9kernelOnev,(.L_x_3 - _Z9kernelOnev)
        .other          _Z9kernelOnev,@"STO_CUDA_ENTRY STV_DEFAULT"
_Z9kernelOnev:
.text._Z9kernelOnev:
[----:B------:R-:W-:Y:S01]  /*0000*/  LDC R1, c[0x0][0x37c] ;  /* 0x0000df00ff017b82 */ /* 0x000fe20000000800 */
[----:B------:R-:W-:Y:S05]  /*0010*/  EXIT ;  /* 0x000000000000794d */ /* 0x000fea0003800000 */
.L_x_1:
        /* <DEDUP_REMOVED lines=14> */
.L_x_3:


//--------------------- .nv.shared.reserved.0     --------------------------
	.section	.nv.shared.reserved.0,"aw",@nobits
	.weak		__nv_reservedSMEM_offset_0_alias
	.size		__nv_reservedSMEM_offset_0_alias, 0, 64
	.other		__nv_reservedSMEM_offset_0_alias,@"STO_CUDA_RESERVED_SHARED STV_DEFAULT"
__nv_reservedSMEM_offset_0_alias:
	.zero		0
	.zero		64


//--------------------- .nv.constant0._Z9kernelTwov --------------------------
	.section	.nv.constant0._Z9kernelTwov,"a",@progbits
	.sectionflags	@""
	.align	4
.nv.constant0._Z9kernelTwov:
	.zero		896


//--------------------- .nv.constant0._Z9kernelOnev --------------------------
	.section	.nv.constant0._Z9kernelOnev,"a",@progbits
	.sectionflags	@""
	.align	4
.nv.constant0._Z9kernelOnev:
	.zero		896


//--------------------- SYMBOLS --------------------------

	.type		.nv.reservedSmem.offset0,@object
	.size		.nv.reservedSmem.offset0,0x4
